//
// Generated by NVIDIA NVVM Compiler
//
// Compiler Build ID: CL-36424714
// Cuda compilation tools, release 13.0, V13.0.88
// Based on NVVM 20.0.0
//

.version 9.0
.target sm_100
.address_size 64

	// .globl	_Z10rbf_kernelPdS_iid
// _ZZ10rbf_kernelPdS_iidE3Xs1 has been demoted
// _ZZ10rbf_kernelPdS_iidE3Xs2 has been demoted

.visible .entry _Z10rbf_kernelPdS_iid(
	.param .u64 .ptr .align 1 _Z10rbf_kernelPdS_iid_param_0,
	.param .u64 .ptr .align 1 _Z10rbf_kernelPdS_iid_param_1,
	.param .u32 _Z10rbf_kernelPdS_iid_param_2,
	.param .u32 _Z10rbf_kernelPdS_iid_param_3,
	.param .f64 _Z10rbf_kernelPdS_iid_param_4
)
{
	.reg .pred 	%p<6>;
	.reg .b32 	%r<51>;
	.reg .b32 	%f<3>;
	.reg .b64 	%rd<11>;
	.reg .b64 	%fd<100>;
	// demoted variable
	.shared .align 8 .b8 _ZZ10rbf_kernelPdS_iidE3Xs1[2048];
	// demoted variable
	.shared .align 8 .b8 _ZZ10rbf_kernelPdS_iidE3Xs2[2048];
	ld.param.u64 	%rd2, [_Z10rbf_kernelPdS_iid_param_0];
	ld.param.u64 	%rd3, [_Z10rbf_kernelPdS_iid_param_1];
	ld.param.u32 	%r21, [_Z10rbf_kernelPdS_iid_param_2];
	ld.param.u32 	%r22, [_Z10rbf_kernelPdS_iid_param_3];
	ld.param.f64 	%fd9, [_Z10rbf_kernelPdS_iid_param_4];
	mov.u32 	%r23, %ctaid.x;
	mov.u32 	%r24, %ctaid.y;
	mov.u32 	%r1, %tid.x;
	mov.u32 	%r2, %tid.y;
	shl.b32 	%r25, %r24, 4;
	add.s32 	%r3, %r25, %r2;
	shl.b32 	%r26, %r23, 4;
	add.s32 	%r4, %r26, %r1;
	setp.lt.s32 	%p1, %r21, 16;
	mov.f64 	%fd98, 0d0000000000000000;
	@%p1 bra 	$L__BB0_3;
	cvta.to.global.u64 	%rd1, %rd2;
	shl.b32 	%r27, %r2, 7;
	mov.u32 	%r28, _ZZ10rbf_kernelPdS_iidE3Xs1;
	add.s32 	%r5, %r28, %r27;
	shl.b32 	%r29, %r1, 3;
	add.s32 	%r6, %r5, %r29;
	mov.u32 	%r30, _ZZ10rbf_kernelPdS_iidE3Xs2;
	add.s32 	%r8, %r30, %r29;
	add.s32 	%r7, %r8, %r27;
	shr.s32 	%r31, %r21, 31;
	shr.u32 	%r32, %r31, 28;
	add.s32 	%r33, %r21, %r32;
	shr.s32 	%r34, %r33, 4;
	neg.s32 	%r50, %r34;
	mad.lo.s32 	%r49, %r21, %r4, %r2;
	mad.lo.s32 	%r48, %r21, %r3, %r1;
	mov.f64 	%fd98, 0d0000000000000000;
$L__BB0_2:
	mul.wide.s32 	%rd4, %r49, 8;
	add.s64 	%rd5, %rd1, %rd4;
	mul.wide.s32 	%rd6, %r48, 8;
	add.s64 	%rd7, %rd1, %rd6;
	ld.global.f64 	%fd12, [%rd7];
	st.shared.f64 	[%r6], %fd12;
	ld.global.f64 	%fd13, [%rd5];
	st.shared.f64 	[%r7], %fd13;
	bar.sync 	0;
	ld.shared.f64 	%fd14, [%r5];
	ld.shared.f64 	%fd15, [%r8];
	sub.f64 	%fd16, %fd14, %fd15;
	fma.rn.f64 	%fd17, %fd16, %fd16, %fd98;
	ld.shared.f64 	%fd18, [%r5+8];
	ld.shared.f64 	%fd19, [%r8+128];
	sub.f64 	%fd20, %fd18, %fd19;
	fma.rn.f64 	%fd21, %fd20, %fd20, %fd17;
	ld.shared.f64 	%fd22, [%r5+16];
	ld.shared.f64 	%fd23, [%r8+256];
	sub.f64 	%fd24, %fd22, %fd23;
	fma.rn.f64 	%fd25, %fd24, %fd24, %fd21;
	ld.shared.f64 	%fd26, [%r5+24];
	ld.shared.f64 	%fd27, [%r8+384];
	sub.f64 	%fd28, %fd26, %fd27;
	fma.rn.f64 	%fd29, %fd28, %fd28, %fd25;
	ld.shared.f64 	%fd30, [%r5+32];
	ld.shared.f64 	%fd31, [%r8+512];
	sub.f64 	%fd32, %fd30, %fd31;
	fma.rn.f64 	%fd33, %fd32, %fd32, %fd29;
	ld.shared.f64 	%fd34, [%r5+40];
	ld.shared.f64 	%fd35, [%r8+640];
	sub.f64 	%fd36, %fd34, %fd35;
	fma.rn.f64 	%fd37, %fd36, %fd36, %fd33;
	ld.shared.f64 	%fd38, [%r5+48];
	ld.shared.f64 	%fd39, [%r8+768];
	sub.f64 	%fd40, %fd38, %fd39;
	fma.rn.f64 	%fd41, %fd40, %fd40, %fd37;
	ld.shared.f64 	%fd42, [%r5+56];
	ld.shared.f64 	%fd43, [%r8+896];
	sub.f64 	%fd44, %fd42, %fd43;
	fma.rn.f64 	%fd45, %fd44, %fd44, %fd41;
	ld.shared.f64 	%fd46, [%r5+64];
	ld.shared.f64 	%fd47, [%r8+1024];
	sub.f64 	%fd48, %fd46, %fd47;
	fma.rn.f64 	%fd49, %fd48, %fd48, %fd45;
	ld.shared.f64 	%fd50, [%r5+72];
	ld.shared.f64 	%fd51, [%r8+1152];
	sub.f64 	%fd52, %fd50, %fd51;
	fma.rn.f64 	%fd53, %fd52, %fd52, %fd49;
	ld.shared.f64 	%fd54, [%r5+80];
	ld.shared.f64 	%fd55, [%r8+1280];
	sub.f64 	%fd56, %fd54, %fd55;
	fma.rn.f64 	%fd57, %fd56, %fd56, %fd53;
	ld.shared.f64 	%fd58, [%r5+88];
	ld.shared.f64 	%fd59, [%r8+1408];
	sub.f64 	%fd60, %fd58, %fd59;
	fma.rn.f64 	%fd61, %fd60, %fd60, %fd57;
	ld.shared.f64 	%fd62, [%r5+96];
	ld.shared.f64 	%fd63, [%r8+1536];
	sub.f64 	%fd64, %fd62, %fd63;
	fma.rn.f64 	%fd65, %fd64, %fd64, %fd61;
	ld.shared.f64 	%fd66, [%r5+104];
	ld.shared.f64 	%fd67, [%r8+1664];
	sub.f64 	%fd68, %fd66, %fd67;
	fma.rn.f64 	%fd69, %fd68, %fd68, %fd65;
	ld.shared.f64 	%fd70, [%r5+112];
	ld.shared.f64 	%fd71, [%r8+1792];
	sub.f64 	%fd72, %fd70, %fd71;
	fma.rn.f64 	%fd73, %fd72, %fd72, %fd69;
	ld.shared.f64 	%fd74, [%r5+120];
	ld.shared.f64 	%fd75, [%r8+1920];
	sub.f64 	%fd76, %fd74, %fd75;
	fma.rn.f64 	%fd98, %fd76, %fd76, %fd73;
	bar.sync 	0;
	add.s32 	%r50, %r50, 1;
	setp.ne.s32 	%p2, %r50, 0;
	add.s32 	%r49, %r49, 16;
	add.s32 	%r48, %r48, 16;
	@%p2 bra 	$L__BB0_2;
$L__BB0_3:
	neg.f64 	%fd77, %fd9;
	mul.f64 	%fd4, %fd98, %fd77;
	fma.rn.f64 	%fd78, %fd4, 0d3FF71547652B82FE, 0d4338000000000000;
	{
	.reg .b32 %temp; 
	mov.b64 	{%r18, %temp}, %fd78;
	}
	mov.f64 	%fd79, 0dC338000000000000;
	add.rn.f64 	%fd80, %fd78, %fd79;
	fma.rn.f64 	%fd81, %fd80, 0dBFE62E42FEFA39EF, %fd4;
	fma.rn.f64 	%fd82, %fd80, 0dBC7ABC9E3B39803F, %fd81;
	fma.rn.f64 	%fd83, %fd82, 0d3E5ADE1569CE2BDF, 0d3E928AF3FCA213EA;
	fma.rn.f64 	%fd84, %fd83, %fd82, 0d3EC71DEE62401315;
	fma.rn.f64 	%fd85, %fd84, %fd82, 0d3EFA01997C89EB71;
	fma.rn.f64 	%fd86, %fd85, %fd82, 0d3F2A01A014761F65;
	fma.rn.f64 	%fd87, %fd86, %fd82, 0d3F56C16C1852B7AF;
	fma.rn.f64 	%fd88, %fd87, %fd82, 0d3F81111111122322;
	fma.rn.f64 	%fd89, %fd88, %fd82, 0d3FA55555555502A1;
	fma.rn.f64 	%fd90, %fd89, %fd82, 0d3FC5555555555511;
	fma.rn.f64 	%fd91, %fd90, %fd82, 0d3FE000000000000B;
	fma.rn.f64 	%fd92, %fd91, %fd82, 0d3FF0000000000000;
	fma.rn.f64 	%fd93, %fd92, %fd82, 0d3FF0000000000000;
	{
	.reg .b32 %temp; 
	mov.b64 	{%r19, %temp}, %fd93;
	}
	{
	.reg .b32 %temp; 
	mov.b64 	{%temp, %r20}, %fd93;
	}
	shl.b32 	%r35, %r18, 20;
	add.s32 	%r36, %r35, %r20;
	mov.b64 	%fd99, {%r19, %r36};
	{
	.reg .b32 %temp; 
	mov.b64 	{%temp, %r37}, %fd4;
	}
	mov.b32 	%f2, %r37;
	abs.f32 	%f1, %f2;
	setp.lt.f32 	%p3, %f1, 0f4086232B;
	@%p3 bra 	$L__BB0_6;
	setp.lt.f64 	%p4, %fd4, 0d0000000000000000;
	add.f64 	%fd94, %fd4, 0d7FF0000000000000;
	selp.f64 	%fd99, 0d0000000000000000, %fd94, %p4;
	setp.geu.f32 	%p5, %f1, 0f40874800;
	@%p5 bra 	$L__BB0_6;
	shr.u32 	%r38, %r18, 31;
	add.s32 	%r39, %r18, %r38;
	shr.s32 	%r40, %r39, 1;
	shl.b32 	%r41, %r40, 20;
	add.s32 	%r42, %r20, %r41;
	mov.b64 	%fd95, {%r19, %r42};
	sub.s32 	%r43, %r18, %r40;
	shl.b32 	%r44, %r43, 20;
	add.s32 	%r45, %r44, 1072693248;
	mov.b32 	%r46, 0;
	mov.b64 	%fd96, {%r46, %r45};
	mul.f64 	%fd99, %fd96, %fd95;
$L__BB0_6:
	cvta.to.global.u64 	%rd8, %rd3;
	mad.lo.s32 	%r47, %r22, %r3, %r4;
	mul.wide.s32 	%rd9, %r47, 8;
	add.s64 	%rd10, %rd8, %rd9;
	st.global.f64 	[%rd10], %fd99;
	ret;

}


// ===== COMPILED SASS (sm_100) =====

	.target	sm_100

	.elftype	@"ET_EXEC"


//--------------------- .note.nv.tkinfo           --------------------------
	.section	.note.nv.tkinfo,"",@"SHT_NOTE"
	.sectionflags	@"SHF_NOTE_NV_TKINFO"
	.tkinfo
        /*0018*/ 	.word	0x00000002
        /*0030*/ 	.string	""
        /*0030*/ 	.string	"ptxas"
        /*0030*/ 	.string	"Cuda compilation tools, release 13.0, V13.0.88"
        /*0030*/ 	.string	"Build cuda_13.0.r13.0/compiler.36424714_0"
        /*0030*/ 	.string	"-arch sm_100 -m 64 "



//--------------------- .note.nv.cuinfo           --------------------------
	.section	.note.nv.cuinfo,"",@"SHT_NOTE"
	.sectionflags	@"SHF_NOTE_NV_CUINFO"
        /*0018*/ 	.short	0x0002
        /*001a*/ 	.short	0x0064
        /*001c*/ 	.short	0x0082
	.zero		2


//--------------------- .nv.info                  --------------------------
	.section	.nv.info,"",@"SHT_CUDA_INFO"
	.align	4


	//----- nvinfo : EIATTR_REGCOUNT
	.align		4
        /*0000*/ 	.byte	0x04, 0x2f
        /*0002*/ 	.short	(.L_1 - .L_0)
	.align		4
.L_0:
        /*0004*/ 	.word	index@(_Z10rbf_kernelPdS_iid)
        /*0008*/ 	.word	0x00000020


	//----- nvinfo : EIATTR_FRAME_SIZE
	.align		4
.L_1:
        /*000c*/ 	.byte	0x04, 0x11
        /*000e*/ 	.short	(.L_3 - .L_2)
	.align		4
.L_2:
        /*0010*/ 	.word	index@(_Z10rbf_kernelPdS_iid)
        /*0014*/ 	.word	0x00000000


	//----- nvinfo : EIATTR_MIN_STACK_SIZE
	.align		4
.L_3:
        /*0018*/ 	.byte	0x04, 0x12
        /*001a*/ 	.short	(.L_5 - .L_4)
	.align		4
.L_4:
        /*001c*/ 	.word	index@(_Z10rbf_kernelPdS_iid)
        /*0020*/ 	.word	0x00000000
.L_5:


//--------------------- .nv.compat                --------------------------
	.section	.nv.compat,"",@"SHT_CUDA_COMPAT_INFO"
	.align	4
        /*0000*/ 	.byte	0x02, 0x09, 0x00, 0x00, 0x02, 0x02, 0x01, 0x00, 0x02, 0x05, 0x05, 0x00, 0x03, 0x07, 0x01, 0x01
        /*0010*/ 	.byte	0x02, 0x03, 0x00, 0x00, 0x02, 0x06, 0x01, 0x00, 0x04, 0x0b, 0x08, 0x00, 0x01, 0x00, 0x00, 0x00
        /*0020*/ 	.byte	0x00, 0x00, 0x00, 0x00


//--------------------- .nv.info._Z10rbf_kernelPdS_iid --------------------------
	.section	.nv.info._Z10rbf_kernelPdS_iid,"",@"SHT_CUDA_INFO"
	.sectionflags	@""
	.align	4


	//----- nvinfo : EIATTR_CUDA_API_VERSION
	.align		4
        /*0000*/ 	.byte	0x04, 0x37
        /*0002*/ 	.short	(.L_7 - .L_6)
.L_6:
        /*0004*/ 	.word	0x00000082


	//----- nvinfo : EIATTR_KPARAM_INFO
	.align		4
.L_7:
        /*0008*/ 	.byte	0x04, 0x17
        /*000a*/ 	.short	(.L_9 - .L_8)
.L_8:
        /*000c*/ 	.word	0x00000000
        /*0010*/ 	.short	0x0004
        /*0012*/ 	.short	0x0018
        /*0014*/ 	.byte	0x00, 0xf0, 0x21, 0x00


	//----- nvinfo : EIATTR_KPARAM_INFO
	.align		4
.L_9:
        /*0018*/ 	.byte	0x04, 0x17
        /*001a*/ 	.short	(.L_11 - .L_10)
.L_10:
        /*001c*/ 	.word	0x00000000
        /*0020*/ 	.short	0x0003
        /*0022*/ 	.short	0x0014
        /*0024*/ 	.byte	0x00, 0xf0, 0x11, 0x00


	//----- nvinfo : EIATTR_KPARAM_INFO
	.align		4
.L_11:
        /*0028*/ 	.byte	0x04, 0x17
        /*002a*/ 	.short	(.L_13 - .L_12)
.L_12:
        /*002c*/ 	.word	0x00000000
        /*0030*/ 	.short	0x0002
        /*0032*/ 	.short	0x0010
        /*0034*/ 	.byte	0x00, 0xf0, 0x11, 0x00


	//----- nvinfo : EIATTR_KPARAM_INFO
	.align		4
.L_13:
        /*0038*/ 	.byte	0x04, 0x17
        /*003a*/ 	.short	(.L_15 - .L_14)
.L_14:
        /*003c*/ 	.word	0x00000000
        /*0040*/ 	.short	0x0001
        /*0042*/ 	.short	0x0008
        /*0044*/ 	.byte	0x00, 0xf5, 0x21, 0x00


	//----- nvinfo : EIATTR_KPARAM_INFO
	.align		4
.L_15:
        /*0048*/ 	.byte	0x04, 0x17
        /*004a*/ 	.short	(.L_17 - .L_16)
.L_16:
        /*004c*/ 	.word	0x00000000
        /*0050*/ 	.short	0x0000
        /*0052*/ 	.short	0x0000
        /*0054*/ 	.byte	0x00, 0xf5, 0x21, 0x00


	//----- nvinfo : EIATTR_SPARSE_MMA_MASK
	.align		4
.L_17:
        /*0058*/ 	.byte	0x03, 0x50
        /*005a*/ 	.short	0x0000


	//----- nvinfo : EIATTR_MAXREG_COUNT
	.align		4
        /*005c*/ 	.byte	0x03, 0x1b
        /*005e*/ 	.short	0x00ff


	//----- nvinfo : EIATTR_NUM_BARRIERS
	.align		4
        /*0060*/ 	.byte	0x02, 0x4c
        /*0062*/ 	.byte	0x01
	.zero		1


	//----- nvinfo : EIATTR_MERCURY_ISA_VERSION
	.align		4
        /*0064*/ 	.byte	0x03, 0x5f
        /*0066*/ 	.short	0x0101


	//----- nvinfo : EIATTR_VRC_CTA_INIT_COUNT
	.align		4
        /*0068*/ 	.byte	0x02, 0x4a
	.zero		1
	.zero		1


	//----- nvinfo : EIATTR_EXIT_INSTR_OFFSETS
	.align		4
        /*006c*/ 	.byte	0x04, 0x1c
        /*006e*/ 	.short	(.L_19 - .L_18)


	//   ....[0]....
.L_18:
        /*0070*/ 	.word	0x00000a50


	//----- nvinfo : EIATTR_CRS_STACK_SIZE
	.align		4
.L_19:
        /*0074*/ 	.byte	0x04, 0x1e
        /*0076*/ 	.short	(.L_21 - .L_20)
.L_20:
        /*0078*/ 	.word	0x00000000


	//----- nvinfo : EIATTR_CBANK_PARAM_SIZE
	.align		4
.L_21:
        /*007c*/ 	.byte	0x03, 0x19
        /*007e*/ 	.short	0x0020


	//----- nvinfo : EIATTR_PARAM_CBANK
	.align		4
        /*0080*/ 	.byte	0x04, 0x0a
        /*0082*/ 	.short	(.L_23 - .L_22)
	.align		4
.L_22:
        /*0084*/ 	.word	index@(.nv.constant0._Z10rbf_kernelPdS_iid)
        /*0088*/ 	.short	0x0380
        /*008a*/ 	.short	0x0020


	//----- nvinfo : EIATTR_SW_WAR
	.align		4
.L_23:
        /*008c*/ 	.byte	0x04, 0x36
        /*008e*/ 	.short	(.L_25 - .L_24)
.L_24:
        /*0090*/ 	.word	0x00000008
.L_25:


//--------------------- .nv.callgraph             --------------------------
	.section	.nv.callgraph,"",@"SHT_CUDA_CALLGRAPH"
	.align	4
	.sectionentsize	8
	.align		4
        /*0000*/ 	.word	0x00000000
	.align		4
        /*0004*/ 	.word	0xffffffff
	.align		4
        /*0008*/ 	.word	0x00000000
	.align		4
        /*000c*/ 	.word	0xfffffffe
	.align		4
        /*0010*/ 	.word	0x00000000
	.align		4
        /*0014*/ 	.word	0xfffffffd
	.align		4
        /*0018*/ 	.word	0x00000000
	.align		4
        /*001c*/ 	.word	0xfffffffc


//--------------------- .text._Z10rbf_kernelPdS_iid --------------------------
	.section	.text._Z10rbf_kernelPdS_iid,"ax",@progbits
	.align	128
        .global         _Z10rbf_kernelPdS_iid
        .type           _Z10rbf_kernelPdS_iid,@function
        .size           _Z10rbf_kernelPdS_iid,(.L_x_5 - _Z10rbf_kernelPdS_iid)
        .other          _Z10rbf_kernelPdS_iid,@"STO_CUDA_ENTRY STV_DEFAULT"
_Z10rbf_kernelPdS_iid:
.text._Z10rbf_kernelPdS_iid:
[----:B------:R-:W-:Y:S01]  /*0000*/  LDC R1, c[0x0][0x37c] ;  /* 0x0000df00ff017b82 */ /* 0x000fe20000000800 */
[----:B------:R-:W0:Y:S01]  /*0010*/  S2R R16, SR_CTAID.Y ;  /* 0x0000000000107919 */ /* 0x000e220000002600 */
[----:B------:R-:W1:Y:S01]  /*0020*/  LDCU UR10, c[0x0][0x390] ;  /* 0x00007200ff0a77ac */ /* 0x000e620008000800 */
[----:B------:R-:W-:Y:S01]  /*0030*/  CS2R R26, SRZ ;  /* 0x00000000001a7805 */ /* 0x000fe2000001ff00 */
[----:B------:R-:W0:Y:S01]  /*0040*/  S2R R2, SR_TID.Y ;  /* 0x0000000000027919 */ /* 0x000e220000002200 */
[----:B------:R-:W2:Y:S01]  /*0050*/  LDCU.64 UR8, c[0x0][0x358] ;  /* 0x00006b00ff0877ac */ /* 0x000ea20008000a00 */
[----:B------:R-:W3:Y:S01]  /*0060*/  S2R R7, SR_CTAID.X ;  /* 0x0000000000077919 */ /* 0x000ee20000002500 */
[----:B------:R-:W3:Y:S01]  /*0070*/  S2R R5, SR_TID.X ;  /* 0x0000000000057919 */ /* 0x000ee20000002100 */
[----:B-1----:R-:W-:Y:S01]  /*0080*/  UISETP.GE.AND UP0, UPT, UR10, 0x10, UPT ;  /* 0x000000100a00788c */ /* 0x002fe2000bf06270 */
[----:B0-----:R-:W-:Y:S02]  /*0090*/  IMAD R16, R16, 0x10, R2 ;  /* 0x0000001010107824 */ /* 0x001fe400078e0202 */
[----:B---3--:R-:W-:-:S06]  /*00a0*/  IMAD R7, R7, 0x10, R5 ;  /* 0x0000001007077824 */ /* 0x008fcc00078e0205 */
[----:B--2---:R-:W-:Y:S05]  /*00b0*/  BRA.U !UP0, `(.L_x_0) ;  /* 0x0000000508587547 */ /* 0x004fea000b800000 */
[----:B------:R-:W0:Y:S01]  /*00c0*/  S2UR UR7, SR_CgaCtaId ;  /* 0x00000000000779c3 */ /* 0x000e220000008800 */
[----:B------:R-:W-:Y:S01]  /*00d0*/  UMOV UR4, 0x400 ;  /* 0x0000040000047882 */ /* 0x000fe20000000000 */
[----:B------:R-:W-:Y:S02]  /*00e0*/  USHF.R.S32.HI UR6, URZ, 0x1f, UR10 ;  /* 0x0000001fff067899 */ /* 0x000fe4000801140a */
[----:B------:R-:W-:Y:S01]  /*00f0*/  IMAD R4, R7, UR10, R2 ;  /* 0x0000000a07047c24 */ /* 0x000fe2000f8e0202 */
[----:B------:R-:W-:Y:S01]  /*0100*/  UIADD3 UR5, UPT, UPT, UR4, 0x800, URZ ;  /* 0x0000080004057890 */ /* 0x000fe2000fffe0ff */
[----:B------:R-:W-:Y:S01]  /*0110*/  IMAD R0, R16, UR10, R5 ;  /* 0x0000000a10007c24 */ /* 0x000fe2000f8e0205 */
[----:B------:R-:W-:Y:S01]  /*0120*/  ULEA.HI UR6, UR6, UR10, URZ, 0x4 ;  /* 0x0000000a06067291 */ /* 0x000fe2000f8f20ff */
[----:B------:R-:W-:Y:S01]  /*0130*/  CS2R R26, SRZ ;  /* 0x00000000001a7805 */ /* 0x000fe2000001ff00 */
[----:B------:R-:W1:Y:S02]  /*0140*/  LDC.64 R18, c[0x0][0x380] ;  /* 0x0000e000ff127b82 */ /* 0x000e640000000a00 */
[----:B------:R-:W-:-:S04]  /*0150*/  USHF.R.S32.HI UR6, URZ, 0x4, UR6 ;  /* 0x00000004ff067899 */ /* 0x000fc80008011406 */
[----:B------:R-:W-:Y:S02]  /*0160*/  UIADD3 UR6, UPT, UPT, -UR6, URZ, URZ ;  /* 0x000000ff06067290 */ /* 0x000fe4000fffe1ff */
[----:B0-----:R-:W-:Y:S02]  /*0170*/  ULEA UR5, UR7, UR5, 0x18 ;  /* 0x0000000507057291 */ /* 0x001fe4000f8ec0ff */
[----:B------:R-:W-:-:S04]  /*0180*/  ULEA UR4, UR7, UR4, 0x18 ;  /* 0x0000000407047291 */ /* 0x000fc8000f8ec0ff */
[----:B------:R-:W-:Y:S02]  /*0190*/  LEA R3, R5, UR5, 0x3 ;  /* 0x0000000505037c11 */ /* 0x000fe4000f8e18ff */
[----:B------:R-:W-:-:S03]  /*01a0*/  LEA R6, R2, UR4, 0x7 ;  /* 0x0000000402067c11 */ /* 0x000fc6000f8e38ff */
[----:B------:R-:W-:Y:S01]  /*01b0*/  IMAD R2, R2, 0x80, R3 ;  /* 0x0000008002027824 */ /* 0x000fe200078e0203 */
[----:B------:R-:W-:-:S07]  /*01c0*/  LEA R5, R5, R6, 0x3 ;  /* 0x0000000605057211 */ /* 0x000fce00078e18ff */
.L_x_1:
[----:B-1----:R-:W-:-:S04]  /*01d0*/  IMAD.WIDE R8, R0, 0x8, R18 ;  /* 0x0000000800087825 */ /* 0x002fc800078e0212 */
[----:B------:R-:W-:Y:S02]  /*01e0*/  IMAD.WIDE R28, R4, 0x8, R18 ;  /* 0x00000008041c7825 */ /* 0x000fe400078e0212 */
[----:B------:R-:W2:Y:S04]  /*01f0*/  LDG.E.64 R8, desc[UR8][R8.64] ;  /* 0x0000000808087981 */ /* 0x000ea8000c1e1b00 */
[----:B------:R-:W3:Y:S01]  /*0200*/  LDG.E.64 R28, desc[UR8][R28.64] ;  /* 0x000000081c1c7981 */ /* 0x000ee2000c1e1b00 */
[----:B------:R-:W-:Y:S01]  /*0210*/  UIADD3 UR6, UPT, UPT, UR6, 0x1, URZ ;  /* 0x0000000106067890 */ /* 0x000fe2000fffe0ff */
[----:B------:R-:W-:Y:S01]  /*0220*/  VIADD R0, R0, 0x10 ;  /* 0x0000001000007836 */ /* 0x000fe20000000000 */
[----:B------:R-:W-:Y:S02]  /*0230*/  IADD3 R4, PT, PT, R4, 0x10, RZ ;  /* 0x0000001004047810 */ /* 0x000fe40007ffe0ff */
[----:B------:R-:W-:Y:S01]  /*0240*/  UISETP.NE.AND UP0, UPT, UR6, URZ, UPT ;  /* 0x000000ff0600728c */ /* 0x000fe2000bf05270 */
[----:B--2---:R-:W-:Y:S04]  /*0250*/  STS.64 [R5], R8 ;  /* 0x0000000805007388 */ /* 0x004fe80000000a00 */
[----:B---3--:R-:W-:Y:S01]  /*0260*/  STS.64 [R2], R28 ;  /* 0x0000001c02007388 */ /* 0x008fe20000000a00 */
[----:B------:R-:W-:Y:S06]  /*0270*/  BAR.SYNC.DEFER_BLOCKING 0x0 ;  /* 0x0000000000007b1d */ /* 0x000fec0000010000 */
[----:B------:R-:W-:Y:S04]  /*0280*/  LDS.64 R20, [R3] ;  /* 0x0000000003147984 */ /* 0x000fe80000000a00 */
[----:B------:R-:W0:Y:S04]  /*0290*/  LDS.128 R12, [R6] ;  /* 0x00000000060c7984 */ /* 0x000e280000000c00 */
[----:B------:R-:W1:Y:S04]  /*02a0*/  LDS.64 R22, [R3+0x80] ;  /* 0x0000800003167984 */ /* 0x000e680000000a00 */
[----:B------:R-:W-:Y:S04]  /*02b0*/  LDS.64 R24, [R3+0x100] ;  /* 0x0001000003187984 */ /* 0x000fe80000000a00 */
[----:B------:R-:W2:Y:S01]  /*02c0*/  LDS.128 R8, [R6+0x10] ;  /* 0x0000100006087984 */ /* 0x000ea20000000c00 */
[----:B0-----:R-:W-:-:S03]  /*02d0*/  DADD R12, R12, -R20 ;  /* 0x000000000c0c7229 */ /* 0x001fc60000000814 */
[----:B------:R-:W0:Y:S01]  /*02e0*/  LDS.64 R20, [R3+0x180] ;  /* 0x0001800003147984 */ /* 0x000e220000000a00 */
[----:B-1----:R-:W-:-:S03]  /*02f0*/  DADD R14, -R22, R14 ;  /* 0x00000000160e7229 */ /* 0x002fc6000000010e */
[----:B------:R-:W-:Y:S01]  /*0300*/  LDS.64 R22, [R3+0x200] ;  /* 0x0002000003167984 */ /* 0x000fe20000000a00 */
[----:B------:R-:W-:Y:S02]  /*0310*/  DFMA R26, R12, R12, R26 ;  /* 0x0000000c0c1a722b */ /* 0x000fe4000000001a */
[----:B--2---:R-:W-:Y:S01]  /*0320*/  DADD R8, R8, -R24 ;  /* 0x0000000008087229 */ /* 0x004fe20000000818 */
[----:B------:R-:W-:Y:S05]  /*0330*/  LDS.64 R24, [R3+0x280] ;  /* 0x0002800003187984 */ /* 0x000fea0000000a00 */
[----:B------:R-:W-:Y:S01]  /*0340*/  DFMA R26, R14, R14, R26 ;  /* 0x0000000e0e1a722b */ /* 0x000fe2000000001a */
[----:B------:R-:W1:Y:S07]  /*0350*/  LDS.128 R12, [R6+0x20] ;  /* 0x00002000060c7984 */ /* 0x000e6e0000000c00 */
[----:B------:R-:W-:-:S02]  /*0360*/  DFMA R26, R8, R8, R26 ;  /* 0x00000008081a722b */ /* 0x000fc4000000001a */
[----:B0-----:R-:W-:Y:S01]  /*0370*/  DADD R10, -R20, R10 ;  /* 0x00000000140a7229 */ /* 0x001fe2000000010a */
[----:B------:R-:W-:Y:S07]  /*0380*/  LDS.64 R20, [R3+0x300] ;  /* 0x0003000003147984 */ /* 0x000fee0000000a00 */
[----:B------:R-:W-:Y:S02]  /*0390*/  DFMA R26, R10, R10, R26 ;  /* 0x0000000a0a1a722b */ /* 0x000fe4000000001a */
[----:B------:R-:W0:Y:S01]  /*03a0*/  LDS.128 R8, [R6+0x30] ;  /* 0x0000300006087984 */ /* 0x000e220000000c00 */
[----:B-1----:R-:W-:-:S03]  /*03b0*/  DADD R12, R12, -R22 ;  /* 0x000000000c0c7229 */ /* 0x002fc60000000816 */
[----:B------:R-:W1:Y:S01]  /*03c0*/  LDS.64 R22, [R3+0x380] ;  /* 0x0003800003167984 */ /* 0x000e620000000a00 */
[----:B------:R-:W-:-:S03]  /*03d0*/  DADD R14, -R24, R14 ;  /* 0x00000000180e7229 */ /* 0x000fc6000000010e */
[----:B------:R-:W-:Y:S01]  /*03e0*/  LDS.64 R24, [R3+0x400] ;  /* 0x0004000003187984 */ /* 0x000fe20000000a00 */
[----:B------:R-:W-:-:S08]  /*03f0*/  DFMA R26, R12, R12, R26 ;  /* 0x0000000c0c1a722b */ /* 0x000fd0000000001a */
[----:B------:R-:W-:Y:S01]  /*0400*/  DFMA R26, R14, R14, R26 ;  /* 0x0000000e0e1a722b */ /* 0x000fe2000000001a */
[----:B------:R-:W2:Y:S01]  /*0410*/  LDS.128 R12, [R6+0x40] ;  /* 0x00004000060c7984 */ /* 0x000ea20000000c00 */
[----:B0-----:R-:W-:-:S03]  /*0420*/  DADD R8, R8, -R20 ;  /* 0x0000000008087229 */ /* 0x001fc60000000814 */
[----:B------:R-:W0:Y:S01]  /*0430*/  LDS.64 R20, [R3+0x480] ;  /* 0x0004800003147984 */ /* 0x000e220000000a00 */
[----:B-1----:R-:W-:-:S04]  /*0440*/  DADD R10, -R22, R10 ;  /* 0x00000000160a7229 */ /* 0x002fc8000000010a */
[----:B------:R-:W-:Y:S01]  /*0450*/  DFMA R26, R8, R8, R26 ;  /* 0x00000008081a722b */ /* 0x000fe2000000001a */
[----:B------:R-:W-:Y:S07]  /*0460*/  LDS.64 R22, [R3+0x500] ;  /* 0x0005000003167984 */ /* 0x000fee0000000a00 */
[----:B------:R-:W-:Y:S01]  /*0470*/  DFMA R26, R10, R10, R26 ;  /* 0x0000000a0a1a722b */ /* 0x000fe2000000001a */
[----:B------:R-:W1:Y:S01]  /*0480*/  LDS.128 R8, [R6+0x50] ;  /* 0x0000500006087984 */ /* 0x000e620000000c00 */
[----:B--2---:R-:W-:-:S03]  /*0490*/  DADD R12, R12, -R24 ;  /* 0x000000000c0c7229 */ /* 0x004fc60000000818 */
[----:B------:R-:W2:Y:S05]  /*04a0*/  LDS.64 R24, [R3+0x580] ;  /* 0x0005800003187984 */ /* 0x000eaa0000000a00 */
[----:B------:R-:W-:Y:S02]  /*04b0*/  DFMA R26, R12, R12, R26 ;  /* 0x0000000c0c1a722b */ /* 0x000fe4000000001a */
[----:B0-----:R-:W-:Y:S01]  /*04c0*/  DADD R14, -R20, R14 ;  /* 0x00000000140e7229 */ /* 0x001fe2000000010e */
[----:B------:R-:W-:Y:S07]  /*04d0*/  LDS.64 R20, [R3+0x600] ;  /* 0x0006000003147984 */ /* 0x000fee0000000a00 */
[----:B------:R-:W-:-:S02]  /*04e0*/  DFMA R26, R14, R14, R26 ;  /* 0x0000000e0e1a722b */ /* 0x000fc4000000001a */
[----:B------:R-:W0:Y:S01]  /*04f0*/  LDS.128 R12, [R6+0x60] ;  /* 0x00006000060c7984 */ /* 0x000e220000000c00 */
[----:B-1----:R-:W-:-:S03]  /*0500*/  DADD R8, R8, -R22 ;  /* 0x0000000008087229 */ /* 0x002fc60000000816 */
[----:B------:R-:W-:Y:S01]  /*0510*/  LDS.64 R22, [R3+0x700] ;  /* 0x0007000003167984 */ /* 0x000fe20000000a00 */
[----:B--2---:R-:W-:-:S04]  /*0520*/  DADD R10, -R24, R10 ;  /* 0x00000000180a7229 */ /* 0x004fc8000000010a */
[----:B------:R-:W-:Y:S01]  /*0530*/  DFMA R26, R8, R8, R26 ;  /* 0x00000008081a722b */ /* 0x000fe2000000001a */
[----:B------:R-:W1:Y:S07]  /*0540*/  LDS.64 R24, [R3+0x680] ;  /* 0x0006800003187984 */ /* 0x000e6e0000000a00 */
[----:B------:R-:W-:Y:S01]  /*0550*/  DFMA R26, R10, R10, R26 ;  /* 0x0000000a0a1a722b */ /* 0x000fe2000000001a */
[----:B------:R-:W2:Y:S01]  /*0560*/  LDS.128 R8, [R6+0x70] ;  /* 0x0000700006087984 */ /* 0x000ea20000000c00 */
[----:B0-----:R-:W-:-:S03]  /*0570*/  DADD R20, R12, -R20 ;  /* 0x000000000c147229 */ /* 0x001fc60000000814 */
[----:B------:R-:W0:Y:S05]  /*0580*/  LDS.64 R12, [R3+0x780] ;  /* 0x00078000030c7984 */ /* 0x000e2a0000000a00 */
[----:B------:R-:W-:Y:S02]  /*0590*/  DFMA R26, R20, R20, R26 ;  /* 0x00000014141a722b */ /* 0x000fe4000000001a */
[----:B-1----:R-:W-:-:S08]  /*05a0*/  DADD R14, -R24, R14 ;  /* 0x00000000180e7229 */ /* 0x002fd0000000010e */
[----:B------:R-:W-:Y:S02]  /*05b0*/  DFMA R26, R14, R14, R26 ;  /* 0x0000000e0e1a722b */ /* 0x000fe4000000001a */
[----:B--2---:R-:W-:-:S08]  /*05c0*/  DADD R8, R8, -R22 ;  /* 0x0000000008087229 */ /* 0x004fd00000000816 */
[----:B------:R-:W-:Y:S02]  /*05d0*/  DFMA R26, R8, R8, R26 ;  /* 0x00000008081a722b */ /* 0x000fe4000000001a */
[----:B0-----:R-:W-:-:S08]  /*05e0*/  DADD R10, -R12, R10 ;  /* 0x000000000c0a7229 */ /* 0x001fd0000000010a */
[----:B------:R-:W-:Y:S01]  /*05f0*/  DFMA R26, R10, R10, R26 ;  /* 0x0000000a0a1a722b */ /* 0x000fe2000000001a */
[----:B------:R-:W-:Y:S06]  /*0600*/  BAR.SYNC.DEFER_BLOCKING 0x0 ;  /* 0x0000000000007b1d */ /* 0x000fec0000010000 */
[----:B------:R-:W-:Y:S05]  /*0610*/  BRA.U UP0, `(.L_x_1) ;  /* 0xfffffff900ec7547 */ /* 0x000fea000b83ffff */
.L_x_0:
[----:B------:R-:W0:Y:S01]  /*0620*/  LDCU.64 UR4, c[0x0][0x398] ;  /* 0x00007300ff0477ac */ /* 0x000e220008000a00 */
[----:B------:R-:W-:Y:S01]  /*0630*/  IMAD.MOV.U32 R2, RZ, RZ, 0x652b82fe ;  /* 0x652b82feff027424 */ /* 0x000fe200078e00ff */
[----:B------:R-:W-:Y:S01]  /*0640*/  MOV R3, 0x3ff71547 ;  /* 0x3ff7154700037802 */ /* 0x000fe20000000f00 */
[----:B------:R-:W-:Y:S01]  /*0650*/  BSSY.RECONVERGENT B0, `(.L_x_2) ;  /* 0x000003b000007945 */ /* 0x000fe20003800200 */
[----:B0-----:R-:W-:Y:S01]  /*0660*/  DMUL R26, R26, -UR4 ;  /* 0x800000041a1a7c28 */ /* 0x001fe20008000000 */
[----:B------:R-:W-:Y:S01]  /*0670*/  UMOV UR4, 0xfefa39ef ;  /* 0xfefa39ef00047882 */ /* 0x000fe20000000000 */
[----:B------:R-:W-:-:S06]  /*0680*/  UMOV UR5, 0x3fe62e42 ;  /* 0x3fe62e4200057882 */ /* 0x000fcc0000000000 */
[----:B------:R-:W-:Y:S02]  /*0690*/  DFMA R2, R26, R2, 6.75539944105574400000e+15 ;  /* 0x433800001a02742b */ /* 0x000fe40000000002 */
[----:B------:R-:W-:-:S06]  /*06a0*/  FSETP.GEU.AND P0, PT, |R27|, 4.1917929649353027344, PT ;  /* 0x4086232b1b00780b */ /* 0x000fcc0003f0e200 */
[----:B------:R-:W-:-:S08]  /*06b0*/  DADD R4, R2, -6.75539944105574400000e+15 ;  /* 0xc338000002047429 */ /* 0x000fd00000000000 */
[----:B------:R-:W-:Y:S01]  /*06c0*/  DFMA R8, R4, -UR4, R26 ;  /* 0x8000000404087c2b */ /* 0x000fe2000800001a */
[----:B------:R-:W-:Y:S01]  /*06d0*/  UMOV UR4, 0x3b39803f ;  /* 0x3b39803f00047882 */ /* 0x000fe20000000000 */
[----:B------:R-:W-:-:S06]  /*06e0*/  UMOV UR5, 0x3c7abc9e ;  /* 0x3c7abc9e00057882 */ /* 0x000fcc0000000000 */
[----:B------:R-:W-:Y:S01]  /*06f0*/  DFMA R4, R4, -UR4, R8 ;  /* 0x8000000404047c2b */ /* 0x000fe20008000008 */
[----:B------:R-:W-:Y:S01]  /*0700*/  UMOV UR4, 0x69ce2bdf ;  /* 0x69ce2bdf00047882 */ /* 0x000fe20000000000 */
[----:B------:R-:W-:Y:S01]  /*0710*/  IMAD.MOV.U32 R8, RZ, RZ, -0x35dec16 ;  /* 0xfca213eaff087424 */ /* 0x000fe200078e00ff */
[----:B------:R-:W-:Y:S01]  /*0720*/  MOV R9, 0x3e928af3 ;  /* 0x3e928af300097802 */ /* 0x000fe20000000f00 */
[----:B------:R-:W-:-:S05]  /*0730*/  UMOV UR5, 0x3e5ade15 ;  /* 0x3e5ade1500057882 */ /* 0x000fca0000000000 */
[----:B------:R-:W-:Y:S01]  /*0740*/  DFMA R8, R4, UR4, R8 ;  /* 0x0000000404087c2b */ /* 0x000fe20008000008 */
[----:B------:R-:W-:Y:S01]  /*0750*/  UMOV UR4, 0x62401315 ;  /* 0x6240131500047882 */ /* 0x000fe20000000000 */
[----:B------:R-:W-:-:S06]  /*0760*/  UMOV UR5, 0x3ec71dee ;  /* 0x3ec71dee00057882 */ /* 0x000fcc0000000000 */
[----:B------:R-:W-:Y:S01]  /*0770*/  DFMA R8, R4, R8, UR4 ;  /* 0x0000000404087e2b */ /* 0x000fe20008000008 */
        /* <DEDUP_REMOVED lines=20> */
[----:B------:R-:W-:-:S08]  /*08c0*/  DFMA R8, R4, R8, UR4 ;  /* 0x0000000404087e2b */ /* 0x000fd00008000008 */
[C---:B------:R-:W-:Y:S02]  /*08d0*/  DFMA R10, R4.reuse, R8, 1 ;  /* 0x3ff00000040a742b */ /* 0x040fe40000000008 */
[----:B------:R-:W0:Y:S06]  /*08e0*/  LDC.64 R8, c[0x0][0x388] ;  /* 0x0000e200ff087b82 */ /* 0x000e2c0000000a00 */
[----:B------:R-:W-:-:S10]  /*08f0*/  DFMA R10, R4, R10, 1 ;  /* 0x3ff00000040a742b */ /* 0x000fd4000000000a */
[----:B------:R-:W-:Y:S01]  /*0900*/  IMAD R5, R2, 0x100000, R11 ;  /* 0x0010000002057824 */ /* 0x000fe200078e020b */
[----:B------:R-:W-:Y:S01]  /*0910*/  MOV R4, R10 ;  /* 0x0000000a00047202 */ /* 0x000fe20000000f00 */
[----:B------:R-:W-:Y:S06]  /*0920*/  @!P0 BRA `(.L_x_3) ;  /* 0x0000000000348947 */ /* 0x000fec0003800000 */
[----:B------:R-:W-:Y:S01]  /*0930*/  FSETP.GEU.AND P1, PT, |R27|, 4.2275390625, PT ;  /* 0x408748001b00780b */ /* 0x000fe20003f2e200 */
[C---:B------:R-:W-:Y:S02]  /*0940*/  DADD R4, R26.reuse, +INF ;  /* 0x7ff000001a047429 */ /* 0x040fe40000000000 */
[----:B------:R-:W-:-:S08]  /*0950*/  DSETP.GEU.AND P0, PT, R26, RZ, PT ;  /* 0x000000ff1a00722a */ /* 0x000fd00003f0e000 */
[----:B------:R-:W-:Y:S02]  /*0960*/  FSEL R4, R4, RZ, P0 ;  /* 0x000000ff04047208 */ /* 0x000fe40000000000 */
[----:B------:R-:W-:Y:S02]  /*0970*/  @!P1 LEA.HI R0, R2, R2, RZ, 0x1 ;  /* 0x0000000202009211 */ /* 0x000fe400078f08ff */
[----:B------:R-:W-:Y:S02]  /*0980*/  FSEL R5, R5, RZ, P0 ;  /* 0x000000ff05057208 */ /* 0x000fe40000000000 */
[----:B------:R-:W-:-:S05]  /*0990*/  @!P1 SHF.R.S32.HI R3, RZ, 0x1, R0 ;  /* 0x00000001ff039819 */ /* 0x000fca0000011400 */
[----:B------:R-:W-:Y:S01]  /*09a0*/  @!P1 IMAD.IADD R2, R2, 0x1, -R3 ;  /* 0x0000000102029824 */ /* 0x000fe200078e0a03 */
[----:B------:R-:W-:-:S04]  /*09b0*/  @!P1 LEA R3, R3, R11, 0x14 ;  /* 0x0000000b03039211 */ /* 0x000fc800078ea0ff */
[----:B------:R-:W-:Y:S01]  /*09c0*/  @!P1 LEA R11, R2, 0x3ff00000, 0x14 ;  /* 0x3ff00000020b9811 */ /* 0x000fe200078ea0ff */
[----:B------:R-:W-:Y:S01]  /*09d0*/  @!P1 IMAD.MOV.U32 R2, RZ, RZ, R10 ;  /* 0x000000ffff029224 */ /* 0x000fe200078e000a */
[----:B------:R-:W-:-:S06]  /*09e0*/  @!P1 MOV R10, RZ ;  /* 0x000000ff000a9202 */ /* 0x000fcc0000000f00 */
[----:B------:R-:W-:-:S11]  /*09f0*/  @!P1 DMUL R4, R2, R10 ;  /* 0x0000000a02049228 */ /* 0x000fd60000000000 */
.L_x_3:
[----:B------:R-:W-:Y:S05]  /*0a00*/  BSYNC.RECONVERGENT B0 ;  /* 0x0000000000007941 */ /* 0x000fea0003800200 */
.L_x_2:
[----:B------:R-:W1:Y:S02]  /*0a10*/  LDCU UR4, c[0x0][0x394] ;  /* 0x00007280ff0477ac */ /* 0x000e640008000800 */
[----:B-1----:R-:W-:-:S04]  /*0a20*/  IMAD R7, R16, UR4, R7 ;  /* 0x0000000410077c24 */ /* 0x002fc8000f8e0207 */
[----:B0-----:R-:W-:-:S05]  /*0a30*/  IMAD.WIDE R8, R7, 0x8, R8 ;  /* 0x0000000807087825 */ /* 0x001fca00078e0208 */
[----:B------:R-:W-:Y:S01]  /*0a40*/  STG.E.64 desc[UR8][R8.64], R4 ;  /* 0x0000000408007986 */ /* 0x000fe2000c101b08 */
[----:B------:R-:W-:Y:S05]  /*0a50*/  EXIT ;  /* 0x000000000000794d */ /* 0x000fea0003800000 */
.L_x_4:
[----:B------:R-:W-:-:S00]  /*0a60*/  BRA `(.L_x_4) ;  /* 0xfffffffc00fc7947 */ /* 0x000fc0000383ffff */
[----:B------:R-:W-:-:S00]  /*0a70*/  NOP ;  /* 0x0000000000007918 */ /* 0x000fc00000000000 */
        /* <DEDUP_REMOVED lines=8> */
.L_x_5:


//--------------------- .nv.shared._Z10rbf_kernelPdS_iid --------------------------
	.section	.nv.shared._Z10rbf_kernelPdS_iid,"aw",@nobits
	.sectionflags	@""
	.align	8
.nv.shared._Z10rbf_kernelPdS_iid:
	.zero		5120


//--------------------- .nv.shared.reserved.0     --------------------------
	.section	.nv.shared.reserved.0,"aw",@nobits
	.weak		__nv_reservedSMEM_offset_0_alias
	.size		__nv_reservedSMEM_offset_0_alias, 0, 64
	.other		__nv_reservedSMEM_offset_0_alias,@"STO_CUDA_RESERVED_SHARED STV_DEFAULT"
__nv_reservedSMEM_offset_0_alias:
	.zero		0
	.zero		64


//--------------------- .nv.constant0._Z10rbf_kernelPdS_iid --------------------------
	.section	.nv.constant0._Z10rbf_kernelPdS_iid,"a",@progbits
	.sectionflags	@""
	.align	4
.nv.constant0._Z10rbf_kernelPdS_iid:
	.zero		928


//--------------------- SYMBOLS --------------------------

	.type		.nv.reservedSmem.offset0,@object
	.size		.nv.reservedSmem.offset0,0x4
	.type		.nv.reservedSmem.cap,@object
	.size		.nv.reservedSmem.cap,0x4
